	.headerflags	@"EF_CUDA_TEXMODE_UNIFIED EF_CUDA_64BIT_ADDRESS EF_CUDA_ACCELERATORS EF_CUDA_SM90 EF_CUDA_VIRTUAL_SM(EF_CUDA_SM90)"
	.elftype	@"ET_EXEC"


//--------------------- .nv.info                  --------------------------
	.section	.nv.info,"",@"SHT_CUDA_INFO"
	.align	4


	//----- nvinfo : EIATTR_REGCOUNT
	.align		4
        /*0000*/ 	.byte	0x04, 0x2f
        /*0002*/ 	.short	(.L_3 - .L_2)
	.align		4
.L_2:
        /*0004*/ 	.word	index@(triton_poi_fused__native_batch_norm_legit_no_training_68)
        /*0008*/ 	.word	0x00000018


	//----- nvinfo : EIATTR_MIN_STACK_SIZE
	.align		4
.L_3:
        /*000c*/ 	.byte	0x04, 0x12
        /*000e*/ 	.short	(.L_5 - .L_4)
	.align		4
.L_4:
        /*0010*/ 	.word	index@(triton_poi_fused__native_batch_norm_legit_no_training_68)
        /*0014*/ 	.word	0x00000000


	//----- nvinfo : EIATTR_FRAME_SIZE
	.align		4
.L_5:
        /*0018*/ 	.byte	0x04, 0x11
        /*001a*/ 	.short	(.L_7 - .L_6)
	.align		4
.L_6:
        /*001c*/ 	.word	index@(triton_poi_fused__native_batch_norm_legit_no_training_68)
        /*0020*/ 	.word	0x00000000


	//----- nvinfo : EIATTR_MIN_STACK_SIZE
	.align		4
.L_7:
        /*0024*/ 	.byte	0x04, 0x12
        /*0026*/ 	.short	(.L_9 - .L_8)
	.align		4
.L_8:
        /*0028*/ 	.word	index@(triton_poi_fused__native_batch_norm_legit_no_training_68)
        /*002c*/ 	.word	0x00000000
.L_9:


//--------------------- .nv.info.triton_poi_fused__native_batch_norm_legit_no_training_68 --------------------------
	.section	.nv.info.triton_poi_fused__native_batch_norm_legit_no_training_68,"",@"SHT_CUDA_INFO"
	.sectionflags	@""
	.align	4


	//----- nvinfo : EIATTR_CUDA_API_VERSION
	.align		4
        /*0000*/ 	.byte	0x04, 0x37
        /*0002*/ 	.short	(.L_11 - .L_10)
.L_10:
        /*0004*/ 	.word	0x0000007c


	//----- nvinfo : EIATTR_KPARAM_INFO
	.align		4
.L_11:
        /*0008*/ 	.byte	0x04, 0x17
        /*000a*/ 	.short	(.L_13 - .L_12)
.L_12:
        /*000c*/ 	.word	0x00000000
        /*0010*/ 	.short	0x0006
        /*0012*/ 	.short	0x0030
        /*0014*/ 	.byte	0x00, 0xf0, 0x11, 0x00


	//----- nvinfo : EIATTR_KPARAM_INFO
	.align		4
.L_13:
        /*0018*/ 	.byte	0x04, 0x17
        /*001a*/ 	.short	(.L_15 - .L_14)
.L_14:
        /*001c*/ 	.word	0x00000000
        /*0020*/ 	.short	0x0005
        /*0022*/ 	.short	0x0028
        /*0024*/ 	.byte	0x00, 0xf4, 0x21, 0x00


	//----- nvinfo : EIATTR_KPARAM_INFO
	.align		4
.L_15:
        /*0028*/ 	.byte	0x04, 0x17
        /*002a*/ 	.short	(.L_17 - .L_16)
.L_16:
        /*002c*/ 	.word	0x00000000
        /*0030*/ 	.short	0x0004
        /*0032*/ 	.short	0x0020
        /*0034*/ 	.byte	0x00, 0xf4, 0x21, 0x00


	//----- nvinfo : EIATTR_KPARAM_INFO
	.align		4
.L_17:
        /*0038*/ 	.byte	0x04, 0x17
        /*003a*/ 	.short	(.L_19 - .L_18)
.L_18:
        /*003c*/ 	.word	0x00000000
        /*0040*/ 	.short	0x0003
        /*0042*/ 	.short	0x0018
        /*0044*/ 	.byte	0x00, 0xf4, 0x21, 0x00


	//----- nvinfo : EIATTR_KPARAM_INFO
	.align		4
.L_19:
        /*0048*/ 	.byte	0x04, 0x17
        /*004a*/ 	.short	(.L_21 - .L_20)
.L_20:
        /*004c*/ 	.word	0x00000000
        /*0050*/ 	.short	0x0002
        /*0052*/ 	.short	0x0010
        /*0054*/ 	.byte	0x00, 0xf4, 0x21, 0x00


	//----- nvinfo : EIATTR_KPARAM_INFO
	.align		4
.L_21:
        /*0058*/ 	.byte	0x04, 0x17
        /*005a*/ 	.short	(.L_23 - .L_22)
.L_22:
        /*005c*/ 	.word	0x00000000
        /*0060*/ 	.short	0x0001
        /*0062*/ 	.short	0x0008
        /*0064*/ 	.byte	0x00, 0xf4, 0x21, 0x00


	//----- nvinfo : EIATTR_KPARAM_INFO
	.align		4
.L_23:
        /*0068*/ 	.byte	0x04, 0x17
        /*006a*/ 	.short	(.L_25 - .L_24)
.L_24:
        /*006c*/ 	.word	0x00000000
        /*0070*/ 	.short	0x0000
        /*0072*/ 	.short	0x0000
        /*0074*/ 	.byte	0x00, 0xf4, 0x21, 0x00


	//----- nvinfo : EIATTR_SPARSE_MMA_MASK
	.align		4
.L_25:
        /*0078*/ 	.byte	0x03, 0x50
        /*007a*/ 	.short	0x0000


	//----- nvinfo : EIATTR_MAXREG_COUNT
	.align		4
        /*007c*/ 	.byte	0x03, 0x1b
        /*007e*/ 	.short	0x00ff


	//----- nvinfo : EIATTR_EXIT_INSTR_OFFSETS
	.align		4
        /*0080*/ 	.byte	0x04, 0x1c
        /*0082*/ 	.short	(.L_27 - .L_26)


	//   ....[0]....
.L_26:
        /*0084*/ 	.word	0x000003e0


	//   ....[1]....
        /*0088*/ 	.word	0x00000400


	//----- nvinfo : EIATTR_REQNTID
	.align		4
.L_27:
        /*008c*/ 	.byte	0x04, 0x10
        /*008e*/ 	.short	(.L_29 - .L_28)
.L_28:
        /*0090*/ 	.word	0x00000080
        /*0094*/ 	.word	0x00000001
        /*0098*/ 	.word	0x00000001


	//----- nvinfo : EIATTR_CBANK_PARAM_SIZE
	.align		4
.L_29:
        /*009c*/ 	.byte	0x03, 0x19
        /*009e*/ 	.short	0x0034


	//----- nvinfo : EIATTR_PARAM_CBANK
	.align		4
        /*00a0*/ 	.byte	0x04, 0x0a
        /*00a2*/ 	.short	(.L_31 - .L_30)
	.align		4
.L_30:
        /*00a4*/ 	.word	index@(.nv.constant0.triton_poi_fused__native_batch_norm_legit_no_training_68)
        /*00a8*/ 	.short	0x0210
        /*00aa*/ 	.short	0x0034


	//----- nvinfo : EIATTR_SW_WAR
	.align		4
.L_31:
        /*00ac*/ 	.byte	0x04, 0x36
        /*00ae*/ 	.short	(.L_33 - .L_32)
.L_32:
        /*00b0*/ 	.word	0x00000008
.L_33:


//--------------------- .nv.callgraph             --------------------------
	.section	.nv.callgraph,"",@"SHT_CUDA_CALLGRAPH"
	.align	4
	.sectionentsize	8
	.align		4
        /*0000*/ 	.word	0x00000000
	.align		4
        /*0004*/ 	.word	0xffffffff
	.align		4
        /*0008*/ 	.word	0x00000000
	.align		4
        /*000c*/ 	.word	0xfffffffe
	.align		4
        /*0010*/ 	.word	0x00000000
	.align		4
        /*0014*/ 	.word	0xfffffffd
	.align		4
        /*0018*/ 	.word	0x00000000
	.align		4
        /*001c*/ 	.word	0xfffffffc


//--------------------- .nv.constant4             --------------------------
	.section	.nv.constant4,"a",@progbits
	.align	8
	.align		8
.nv.constant4:
        /*0000*/ 	.dword	_$_str
	.align		8
        /*0008*/ 	.dword	_$_str_$_2


//--------------------- .text.triton_poi_fused__native_batch_norm_legit_no_training_68 --------------------------
	.section	.text.triton_poi_fused__native_batch_norm_legit_no_training_68,"ax",@progbits
	.align	128
        .global         triton_poi_fused__native_batch_norm_legit_no_training_68
        .type           triton_poi_fused__native_batch_norm_legit_no_training_68,@function
        .size           triton_poi_fused__native_batch_norm_legit_no_training_68,(.L_x_1 - triton_poi_fused__native_batch_norm_legit_no_training_68)
        .other          triton_poi_fused__native_batch_norm_legit_no_training_68,@"STO_CUDA_ENTRY STV_DEFAULT"
triton_poi_fused__native_batch_norm_legit_no_training_68:
.text.triton_poi_fused__native_batch_norm_legit_no_training_68:
[----:B------:R-:W0:Y:S01]  /*0000*/  LDC R1, c[0x0][0x28] ;  /* 0x00000a00ff017b82 */ /* 0x000e220000000800 */
[----:B------:R-:W1:Y:S01]  /*0010*/  S2R R0, SR_TID.X ;  /* 0x0000000000007919 */ /* 0x000e620000002100 */
[----:B------:R-:W-:-:S06]  /*0020*/  HFMA2.MMA R2, -RZ, RZ, 0, 0 ;  /* 0x00000000ff027435 */ /* 0x000fcc00000001ff */
[----:B------:R-:W2:Y:S01]  /*0030*/  LDC.64 R10, c[0x0][0x220] ;  /* 0x00008800ff0a7b82 */ /* 0x000ea20000000a00 */
[----:B------:R-:W-:Y:S01]  /*0040*/  ULDC.64 UR4, c[0x0][0x208] ;  /* 0x0000820000047ab9 */ /* 0x000fe20000000a00 */
[----:B------:R-:W3:Y:S06]  /*0050*/  S2R R3, SR_CTAID.X ;  /* 0x0000000000037919 */ /* 0x000eec0000002500 */
[----:B------:R-:W4:Y:S08]  /*0060*/  LDC.64 R14, c[0x0][0x210] ;  /* 0x00008400ff0e7b82 */ /* 0x000f300000000a00 */
[----:B------:R-:W5:Y:S08]  /*0070*/  LDC.64 R16, c[0x0][0x218] ;  /* 0x00008600ff107b82 */ /* 0x000f700000000a00 */
[----:B------:R-:W5:Y:S01]  /*0080*/  LDC.64 R18, c[0x0][0x228] ;  /* 0x00008a00ff127b82 */ /* 0x000f620000000a00 */
[----:B-1----:R-:W-:-:S07]  /*0090*/  SHF.L.U32 R0, R0, 0x1, RZ ;  /* 0x0000000100007819 */ /* 0x002fce00000006ff */
[----:B------:R-:W1:Y:S01]  /*00a0*/  LDC.64 R20, c[0x0][0x230] ;  /* 0x00008c00ff147b82 */ /* 0x000e620000000a00 */
[----:B------:R-:W-:-:S04]  /*00b0*/  LOP3.LUT R0, R0, 0xfe, RZ, 0xc0, !PT ;  /* 0x000000fe00007812 */ /* 0x000fc800078ec0ff */
[----:B---3--:R-:W-:-:S04]  /*00c0*/  LEA R3, R3, R0, 0x8 ;  /* 0x0000000003037211 */ /* 0x008fc800078e40ff */
[C---:B------:R-:W-:Y:S01]  /*00d0*/  ISETP.GE.AND P4, PT, R3.reuse, 0xaf80, PT ;  /* 0x0000af800300780c */ /* 0x040fe20003f86270 */
[----:B------:R-:W-:-:S05]  /*00e0*/  IMAD.HI R0, R3, -0x4549a9ef, R2 ;  /* 0xbab6561103007827 */ /* 0x000fca00078e0202 */
[----:B------:R-:W-:-:S04]  /*00f0*/  SHF.R.U32.HI R5, RZ, 0x1f, R0 ;  /* 0x0000001fff057819 */ /* 0x000fc80000011600 */
[----:B------:R-:W-:-:S05]  /*0100*/  LEA.HI.SX32 R5, R0, R5, 0x17 ;  /* 0x0000000500057211 */ /* 0x000fca00078fbaff */
[----:B------:R-:W-:Y:S01]  /*0110*/  IMAD R13, R5, -0x2be, R3 ;  /* 0xfffffd42050d7824 */ /* 0x000fe200078e0203 */
[----:B------:R-:W-:-:S03]  /*0120*/  CS2R R4, SRZ ;  /* 0x0000000000047805 */ /* 0x000fc6000001ff00 */
[----:B--2---:R-:W-:-:S05]  /*0130*/  IMAD.WIDE R10, R13, 0x4, R10 ;  /* 0x000000040d0a7825 */ /* 0x004fca00078e020a */
[----:B------:R2:W3:Y:S01]  /*0140*/  @!P4 LDG.E.EL.64 R4, desc[UR4][R10.64] ;  /* 0x000000040a04c981 */ /* 0x0004e2000c2e1b00 */
[----:B------:R-:W-:Y:S02]  /*0150*/  CS2R R6, SRZ ;  /* 0x0000000000067805 */ /* 0x000fe4000001ff00 */
[----:B------:R-:W-:Y:S01]  /*0160*/  CS2R R8, SRZ ;  /* 0x0000000000087805 */ /* 0x000fe2000001ff00 */
[----:B----4-:R-:W-:-:S04]  /*0170*/  IMAD.WIDE R14, R3, 0x4, R14 ;  /* 0x00000004030e7825 */ /* 0x010fc800078e020e */
[C---:B-----5:R-:W-:Y:S01]  /*0180*/  IMAD.WIDE R16, R13.reuse, 0x4, R16 ;  /* 0x000000040d107825 */ /* 0x060fe200078e0210 */
[----:B------:R-:W4:Y:S01]  /*0190*/  @!P4 LDG.E.64 R6, desc[UR4][R14.64] ;  /* 0x000000040e06c981 */ /* 0x000f22000c1e1b00 */
[----:B--2---:R-:W-:Y:S02]  /*01a0*/  CS2R R10, SRZ ;  /* 0x00000000000a7805 */ /* 0x004fe4000001ff00 */
[C---:B0-----:R-:W-:Y:S01]  /*01b0*/  IMAD.WIDE R18, R13.reuse, 0x4, R18 ;  /* 0x000000040d127825 */ /* 0x041fe200078e0212 */
[----:B------:R0:W4:Y:S03]  /*01c0*/  @!P4 LDG.E.EL.64 R8, desc[UR4][R16.64] ;  /* 0x000000041008c981 */ /* 0x000126000c2e1b00 */
[----:B-1----:R-:W-:Y:S01]  /*01d0*/  IMAD.WIDE R20, R13, 0x4, R20 ;  /* 0x000000040d147825 */ /* 0x002fe200078e0214 */
[----:B------:R-:W-:-:S04]  /*01e0*/  CS2R R12, SRZ ;  /* 0x00000000000c7805 */ /* 0x000fc8000001ff00 */
[----:B------:R-:W2:Y:S04]  /*01f0*/  @!P4 LDG.E.EL.64 R10, desc[UR4][R20.64] ;  /* 0x00000004140ac981 */ /* 0x000ea8000c2e1b00 */
[----:B------:R-:W2:Y:S01]  /*0200*/  @!P4 LDG.E.EL.64 R12, desc[UR4][R18.64] ;  /* 0x00000004120cc981 */ /* 0x000ea2000c2e1b00 */
[----:B0-----:R-:W-:Y:S01]  /*0210*/  MOV R17, 0x3e800000 ;  /* 0x3e80000000117802 */ /* 0x001fe20000000f00 */
[----:B---3--:R-:W-:Y:S01]  /*0220*/  FADD R4, R4, 9.9999997473787516356e-06 ;  /* 0x3727c5ac04047421 */ /* 0x008fe20000000000 */
[----:B------:R-:W-:-:S03]  /*0230*/  FADD R0, R5, 9.9999997473787516356e-06 ;  /* 0x3727c5ac05007421 */ /* 0x000fc60000000000 */
[----:B------:R0:W1:Y:S08]  /*0240*/  MUFU.SQRT R2, R4 ;  /* 0x0000000400027308 */ /* 0x0000700000002000 */
[----:B------:R-:W3:Y:S01]  /*0250*/  MUFU.SQRT R14, R0 ;  /* 0x00000000000e7308 */ /* 0x000ee20000002000 */
[----:B0-----:R-:W0:Y:S01]  /*0260*/  LDC.64 R4, c[0x0][0x238] ;  /* 0x00008e00ff047b82 */ /* 0x001e220000000a00 */
[----:B-1----:R-:W-:-:S02]  /*0270*/  FSETP.GT.AND P0, PT, R2, 8.50705917302346158658e+37, PT ;  /* 0x7e8000000200780b */ /* 0x002fc40003f04000 */
[----:B------:R-:W-:Y:S02]  /*0280*/  FSETP.GEU.AND P2, PT, R2, 1.175494350822287508e-38, PT ;  /* 0x008000000200780b */ /* 0x000fe40003f4e000 */
[C---:B---3--:R-:W-:Y:S02]  /*0290*/  FSETP.GT.AND P1, PT, R14.reuse, 8.50705917302346158658e+37, PT ;  /* 0x7e8000000e00780b */ /* 0x048fe40003f24000 */
[----:B------:R-:W-:-:S07]  /*02a0*/  FSETP.GEU.AND P3, PT, R14, 1.175494350822287508e-38, PT ;  /* 0x008000000e00780b */ /* 0x000fce0003f6e000 */
[----:B------:R-:W-:-:S04]  /*02b0*/  @P0 FMUL R2, R2, 0.25 ;  /* 0x3e80000002020820 */ /* 0x000fc80000400000 */
[----:B------:R-:W-:Y:S01]  /*02c0*/  @!P2 FMUL R2, R2, 16777216 ;  /* 0x4b8000000202a820 */ /* 0x000fe20000400000 */
[----:B------:R-:W-:-:S04]  /*02d0*/  @P1 FMUL R14, R14, 0.25 ;  /* 0x3e8000000e0e1820 */ /* 0x000fc80000400000 */
[----:B------:R-:W-:Y:S01]  /*02e0*/  @!P3 FMUL R14, R14, 16777216 ;  /* 0x4b8000000e0eb820 */ /* 0x000fe20000400000 */
[----:B------:R-:W1:Y:S01]  /*02f0*/  MUFU.RCP R2, R2 ;  /* 0x0000000200027308 */ /* 0x000e620000001000 */
[----:B------:R-:W-:-:S07]  /*0300*/  FSEL R15, R17, 1, P0 ;  /* 0x3f800000110f7808 */ /* 0x000fce0000000000 */
[----:B------:R-:W3:Y:S01]  /*0310*/  MUFU.RCP R14, R14 ;  /* 0x0000000e000e7308 */ /* 0x000ee20000001000 */
[----:B------:R-:W-:Y:S01]  /*0320*/  FSEL R17, R17, 1, P1 ;  /* 0x3f80000011117808 */ /* 0x000fe20000800000 */
[----:B------:R-:W-:-:S04]  /*0330*/  @!P2 FMUL R15, R15, 16777216 ;  /* 0x4b8000000f0fa820 */ /* 0x000fc80000400000 */
[----:B------:R-:W-:Y:S01]  /*0340*/  @!P3 FMUL R17, R17, 16777216 ;  /* 0x4b8000001111b820 */ /* 0x000fe20000400000 */
[----:B----4-:R-:W-:Y:S01]  /*0350*/  FADD R7, -R9, R7 ;  /* 0x0000000709077221 */ /* 0x010fe20000000100 */
[----:B------:R-:W-:Y:S01]  /*0360*/  FADD R6, -R8, R6 ;  /* 0x0000000608067221 */ /* 0x000fe20000000100 */
[----:B-1----:R-:W-:Y:S01]  /*0370*/  FMUL R15, R2, R15 ;  /* 0x0000000f020f7220 */ /* 0x002fe20000400000 */
[----:B---3--:R-:W-:-:S03]  /*0380*/  FMUL R0, R14, R17 ;  /* 0x000000110e007220 */ /* 0x008fc60000400000 */
[----:B------:R-:W-:Y:S01]  /*0390*/  FMUL R15, R6, R15 ;  /* 0x0000000f060f7220 */ /* 0x000fe20000400000 */
[----:B------:R-:W-:Y:S01]  /*03a0*/  FMUL R0, R7, R0 ;  /* 0x0000000007007220 */ /* 0x000fe20000400000 */
[----:B0-----:R-:W-:-:S04]  /*03b0*/  IMAD.WIDE R4, R3, 0x4, R4 ;  /* 0x0000000403047825 */ /* 0x001fc800078e0204 */
[----:B--2---:R-:W-:Y:S01]  /*03c0*/  FFMA R10, R15, R12, R10 ;  /* 0x0000000c0f0a7223 */ /* 0x004fe2000000000a */
[----:B------:R-:W-:Y:S01]  /*03d0*/  FFMA R11, R0, R13, R11 ;  /* 0x0000000d000b7223 */ /* 0x000fe2000000000b */
[----:B------:R-:W-:Y:S06]  /*03e0*/  @P4 EXIT ;  /* 0x000000000000494d */ /* 0x000fec0003800000 */
[----:B------:R-:W-:Y:S01]  /*03f0*/  STG.E.64 desc[UR4][R4.64], R10 ;  /* 0x0000000a04007986 */ /* 0x000fe2000c101b04 */
[----:B------:R-:W-:Y:S05]  /*0400*/  EXIT ;  /* 0x000000000000794d */ /* 0x000fea0003800000 */
.L_x_0:
[----:B------:R-:W-:-:S00]  /*0410*/  BRA `(.L_x_0) ;  /* 0xfffffffc00fc7947 */ /* 0x000fc0000383ffff */
[----:B------:R-:W-:-:S00]  /*0420*/  NOP ;  /* 0x0000000000007918 */ /* 0x000fc00000000000 */
        /* <DEDUP_REMOVED lines=13> */
.L_x_1:


//--------------------- .nv.global.init           --------------------------
	.section	.nv.global.init,"aw",@progbits
.nv.global.init:
	.type		_$_str,@object
	.size		_$_str,(_$_str_$_2 - _$_str)
_$_str:
        /*0000*/ 	.byte	0x5f, 0x5f, 0x43, 0x55, 0x44, 0x41, 0x5f, 0x46, 0x54, 0x5a, 0x00
	.type		_$_str_$_2,@object
	.size		_$_str_$_2,(.L_1 - _$_str_$_2)
_$_str_$_2:
        /*000b*/ 	.byte	0x5f, 0x5f, 0x43, 0x55, 0x44, 0x41, 0x5f, 0x50, 0x52, 0x45, 0x43, 0x5f, 0x53, 0x51, 0x52, 0x54
        /*001b*/ 	.byte	0x00
.L_1:


//--------------------- .nv.constant0.triton_poi_fused__native_batch_norm_legit_no_training_68 --------------------------
	.section	.nv.constant0.triton_poi_fused__native_batch_norm_legit_no_training_68,"a",@progbits
	.sectionflags	@""
	.align	4
.nv.constant0.triton_poi_fused__native_batch_norm_legit_no_training_68:
	.zero		580
